//
// Generated by NVIDIA NVVM Compiler
//
// Compiler Build ID: CL-36424714
// Cuda compilation tools, release 13.0, V13.0.88
// Based on NVVM 20.0.0
//

.version 9.0
.target sm_100
.address_size 64

	// .globl	_Z20coalescedTiledMatMulPKfS0_Pfi
// _ZZ20coalescedTiledMatMulPKfS0_PfiE2As has been demoted
// _ZZ20coalescedTiledMatMulPKfS0_PfiE2Bs has been demoted

.visible .entry _Z20coalescedTiledMatMulPKfS0_Pfi(
	.param .u64 .ptr .align 1 _Z20coalescedTiledMatMulPKfS0_Pfi_param_0,
	.param .u64 .ptr .align 1 _Z20coalescedTiledMatMulPKfS0_Pfi_param_1,
	.param .u64 .ptr .align 1 _Z20coalescedTiledMatMulPKfS0_Pfi_param_2,
	.param .u32 _Z20coalescedTiledMatMulPKfS0_Pfi_param_3
)
{
	.reg .pred 	%p<9>;
	.reg .b32 	%r<105>;
	.reg .b32 	%f<368>;
	.reg .b64 	%rd<40>;
	// demoted variable
	.shared .align 4 .b8 _ZZ20coalescedTiledMatMulPKfS0_PfiE2As[1024];
	// demoted variable
	.shared .align 4 .b8 _ZZ20coalescedTiledMatMulPKfS0_PfiE2Bs[1024];
	ld.param.u32 	%r32, [_Z20coalescedTiledMatMulPKfS0_Pfi_param_3];
	mov.u32 	%r1, %tid.x;
	mov.u32 	%r2, %tid.y;
	mov.u32 	%r33, %ctaid.y;
	shl.b32 	%r34, %r33, 4;
	add.s32 	%r3, %r34, %r2;
	mov.u32 	%r35, %ctaid.x;
	shl.b32 	%r4, %r35, 4;
	add.s32 	%r5, %r4, %r1;
	shr.s32 	%r36, %r32, 31;
	shr.u32 	%r37, %r36, 28;
	add.s32 	%r38, %r32, %r37;
	shr.s32 	%r6, %r38, 4;
	setp.lt.s32 	%p1, %r32, 16;
	mov.f32 	%f367, 0f00000000;
	@%p1 bra 	$L__BB0_9;
	mad.lo.s32 	%r101, %r32, %r3, %r1;
	shl.b32 	%r40, %r2, 6;
	mov.u32 	%r41, _ZZ20coalescedTiledMatMulPKfS0_PfiE2As;
	add.s32 	%r8, %r41, %r40;
	add.s32 	%r42, %r6, -1;
	setp.lt.u32 	%p2, %r42, 3;
	mov.f32 	%f367, 0f00000000;
	mov.b32 	%r104, 0;
	@%p2 bra 	$L__BB0_4;
	and.b32  	%r104, %r6, 134217724;
	neg.s32 	%r102, %r104;
	add.s32 	%r44, %r2, 48;
	mad.lo.s32 	%r45, %r32, %r44, %r1;
	add.s32 	%r100, %r45, %r4;
	add.s32 	%r46, %r2, 32;
	mad.lo.s32 	%r47, %r32, %r46, %r1;
	add.s32 	%r99, %r47, %r4;
	add.s32 	%r48, %r2, 16;
	mad.lo.s32 	%r49, %r32, %r48, %r1;
	add.s32 	%r98, %r49, %r4;
	mad.lo.s32 	%r50, %r2, %r32, %r1;
	add.s32 	%r97, %r50, %r4;
	mov.f32 	%f367, 0f00000000;
$L__BB0_3:
	.pragma "nounroll";
	ld.param.u64 	%rd36, [_Z20coalescedTiledMatMulPKfS0_Pfi_param_1];
	ld.param.u64 	%rd33, [_Z20coalescedTiledMatMulPKfS0_Pfi_param_0];
	cvta.to.global.u64 	%rd4, %rd33;
	mul.wide.s32 	%rd5, %r101, 4;
	add.s64 	%rd6, %rd4, %rd5;
	ld.global.f32 	%f14, [%rd6];
	shl.b32 	%r52, %r1, 2;
	add.s32 	%r53, %r8, %r52;
	st.shared.f32 	[%r53], %f14;
	cvta.to.global.u64 	%rd7, %rd36;
	mul.wide.s32 	%rd8, %r97, 4;
	add.s64 	%rd9, %rd7, %rd8;
	ld.global.f32 	%f15, [%rd9];
	mov.u32 	%r55, _ZZ20coalescedTiledMatMulPKfS0_PfiE2Bs;
	add.s32 	%r56, %r55, %r52;
	add.s32 	%r57, %r56, %r40;
	st.shared.f32 	[%r57], %f15;
	bar.sync 	0;
	ld.shared.f32 	%f16, [%r8];
	ld.shared.f32 	%f17, [%r56];
	fma.rn.f32 	%f18, %f16, %f17, %f367;
	ld.shared.f32 	%f19, [%r8+4];
	ld.shared.f32 	%f20, [%r56+64];
	fma.rn.f32 	%f21, %f19, %f20, %f18;
	ld.shared.f32 	%f22, [%r8+8];
	ld.shared.f32 	%f23, [%r56+128];
	fma.rn.f32 	%f24, %f22, %f23, %f21;
	ld.shared.f32 	%f25, [%r8+12];
	ld.shared.f32 	%f26, [%r56+192];
	fma.rn.f32 	%f27, %f25, %f26, %f24;
	ld.shared.f32 	%f28, [%r8+16];
	ld.shared.f32 	%f29, [%r56+256];
	fma.rn.f32 	%f30, %f28, %f29, %f27;
	ld.shared.f32 	%f31, [%r8+20];
	ld.shared.f32 	%f32, [%r56+320];
	fma.rn.f32 	%f33, %f31, %f32, %f30;
	ld.shared.f32 	%f34, [%r8+24];
	ld.shared.f32 	%f35, [%r56+384];
	fma.rn.f32 	%f36, %f34, %f35, %f33;
	ld.shared.f32 	%f37, [%r8+28];
	ld.shared.f32 	%f38, [%r56+448];
	fma.rn.f32 	%f39, %f37, %f38, %f36;
	ld.shared.f32 	%f40, [%r8+32];
	ld.shared.f32 	%f41, [%r56+512];
	fma.rn.f32 	%f42, %f40, %f41, %f39;
	ld.shared.f32 	%f43, [%r8+36];
	ld.shared.f32 	%f44, [%r56+576];
	fma.rn.f32 	%f45, %f43, %f44, %f42;
	ld.shared.f32 	%f46, [%r8+40];
	ld.shared.f32 	%f47, [%r56+640];
	fma.rn.f32 	%f48, %f46, %f47, %f45;
	ld.shared.f32 	%f49, [%r8+44];
	ld.shared.f32 	%f50, [%r56+704];
	fma.rn.f32 	%f51, %f49, %f50, %f48;
	ld.shared.f32 	%f52, [%r8+48];
	ld.shared.f32 	%f53, [%r56+768];
	fma.rn.f32 	%f54, %f52, %f53, %f51;
	ld.shared.f32 	%f55, [%r8+52];
	ld.shared.f32 	%f56, [%r56+832];
	fma.rn.f32 	%f57, %f55, %f56, %f54;
	ld.shared.f32 	%f58, [%r8+56];
	ld.shared.f32 	%f59, [%r56+896];
	fma.rn.f32 	%f60, %f58, %f59, %f57;
	ld.shared.f32 	%f61, [%r8+60];
	ld.shared.f32 	%f62, [%r56+960];
	fma.rn.f32 	%f63, %f61, %f62, %f60;
	bar.sync 	0;
	ld.global.f32 	%f64, [%rd6+64];
	st.shared.f32 	[%r53], %f64;
	mul.wide.s32 	%rd10, %r98, 4;
	add.s64 	%rd11, %rd7, %rd10;
	ld.global.f32 	%f65, [%rd11];
	st.shared.f32 	[%r57], %f65;
	bar.sync 	0;
	ld.shared.f32 	%f66, [%r8];
	ld.shared.f32 	%f67, [%r56];
	fma.rn.f32 	%f68, %f66, %f67, %f63;
	ld.shared.f32 	%f69, [%r8+4];
	ld.shared.f32 	%f70, [%r56+64];
	fma.rn.f32 	%f71, %f69, %f70, %f68;
	ld.shared.f32 	%f72, [%r8+8];
	ld.shared.f32 	%f73, [%r56+128];
	fma.rn.f32 	%f74, %f72, %f73, %f71;
	ld.shared.f32 	%f75, [%r8+12];
	ld.shared.f32 	%f76, [%r56+192];
	fma.rn.f32 	%f77, %f75, %f76, %f74;
	ld.shared.f32 	%f78, [%r8+16];
	ld.shared.f32 	%f79, [%r56+256];
	fma.rn.f32 	%f80, %f78, %f79, %f77;
	ld.shared.f32 	%f81, [%r8+20];
	ld.shared.f32 	%f82, [%r56+320];
	fma.rn.f32 	%f83, %f81, %f82, %f80;
	ld.shared.f32 	%f84, [%r8+24];
	ld.shared.f32 	%f85, [%r56+384];
	fma.rn.f32 	%f86, %f84, %f85, %f83;
	ld.shared.f32 	%f87, [%r8+28];
	ld.shared.f32 	%f88, [%r56+448];
	fma.rn.f32 	%f89, %f87, %f88, %f86;
	ld.shared.f32 	%f90, [%r8+32];
	ld.shared.f32 	%f91, [%r56+512];
	fma.rn.f32 	%f92, %f90, %f91, %f89;
	ld.shared.f32 	%f93, [%r8+36];
	ld.shared.f32 	%f94, [%r56+576];
	fma.rn.f32 	%f95, %f93, %f94, %f92;
	ld.shared.f32 	%f96, [%r8+40];
	ld.shared.f32 	%f97, [%r56+640];
	fma.rn.f32 	%f98, %f96, %f97, %f95;
	ld.shared.f32 	%f99, [%r8+44];
	ld.shared.f32 	%f100, [%r56+704];
	fma.rn.f32 	%f101, %f99, %f100, %f98;
	ld.shared.f32 	%f102, [%r8+48];
	ld.shared.f32 	%f103, [%r56+768];
	fma.rn.f32 	%f104, %f102, %f103, %f101;
	ld.shared.f32 	%f105, [%r8+52];
	ld.shared.f32 	%f106, [%r56+832];
	fma.rn.f32 	%f107, %f105, %f106, %f104;
	ld.shared.f32 	%f108, [%r8+56];
	ld.shared.f32 	%f109, [%r56+896];
	fma.rn.f32 	%f110, %f108, %f109, %f107;
	ld.shared.f32 	%f111, [%r8+60];
	ld.shared.f32 	%f112, [%r56+960];
	fma.rn.f32 	%f113, %f111, %f112, %f110;
	bar.sync 	0;
	ld.global.f32 	%f114, [%rd6+128];
	st.shared.f32 	[%r53], %f114;
	mul.wide.s32 	%rd12, %r99, 4;
	add.s64 	%rd13, %rd7, %rd12;
	ld.global.f32 	%f115, [%rd13];
	st.shared.f32 	[%r57], %f115;
	bar.sync 	0;
	ld.shared.f32 	%f116, [%r8];
	ld.shared.f32 	%f117, [%r56];
	fma.rn.f32 	%f118, %f116, %f117, %f113;
	ld.shared.f32 	%f119, [%r8+4];
	ld.shared.f32 	%f120, [%r56+64];
	fma.rn.f32 	%f121, %f119, %f120, %f118;
	ld.shared.f32 	%f122, [%r8+8];
	ld.shared.f32 	%f123, [%r56+128];
	fma.rn.f32 	%f124, %f122, %f123, %f121;
	ld.shared.f32 	%f125, [%r8+12];
	ld.shared.f32 	%f126, [%r56+192];
	fma.rn.f32 	%f127, %f125, %f126, %f124;
	ld.shared.f32 	%f128, [%r8+16];
	ld.shared.f32 	%f129, [%r56+256];
	fma.rn.f32 	%f130, %f128, %f129, %f127;
	ld.shared.f32 	%f131, [%r8+20];
	ld.shared.f32 	%f132, [%r56+320];
	fma.rn.f32 	%f133, %f131, %f132, %f130;
	ld.shared.f32 	%f134, [%r8+24];
	ld.shared.f32 	%f135, [%r56+384];
	fma.rn.f32 	%f136, %f134, %f135, %f133;
	ld.shared.f32 	%f137, [%r8+28];
	ld.shared.f32 	%f138, [%r56+448];
	fma.rn.f32 	%f139, %f137, %f138, %f136;
	ld.shared.f32 	%f140, [%r8+32];
	ld.shared.f32 	%f141, [%r56+512];
	fma.rn.f32 	%f142, %f140, %f141, %f139;
	ld.shared.f32 	%f143, [%r8+36];
	ld.shared.f32 	%f144, [%r56+576];
	fma.rn.f32 	%f145, %f143, %f144, %f142;
	ld.shared.f32 	%f146, [%r8+40];
	ld.shared.f32 	%f147, [%r56+640];
	fma.rn.f32 	%f148, %f146, %f147, %f145;
	ld.shared.f32 	%f149, [%r8+44];
	ld.shared.f32 	%f150, [%r56+704];
	fma.rn.f32 	%f151, %f149, %f150, %f148;
	ld.shared.f32 	%f152, [%r8+48];
	ld.shared.f32 	%f153, [%r56+768];
	fma.rn.f32 	%f154, %f152, %f153, %f151;
	ld.shared.f32 	%f155, [%r8+52];
	ld.shared.f32 	%f156, [%r56+832];
	fma.rn.f32 	%f157, %f155, %f156, %f154;
	ld.shared.f32 	%f158, [%r8+56];
	ld.shared.f32 	%f159, [%r56+896];
	fma.rn.f32 	%f160, %f158, %f159, %f157;
	ld.shared.f32 	%f161, [%r8+60];
	ld.shared.f32 	%f162, [%r56+960];
	fma.rn.f32 	%f163, %f161, %f162, %f160;
	bar.sync 	0;
	ld.global.f32 	%f164, [%rd6+192];
	st.shared.f32 	[%r53], %f164;
	mul.wide.s32 	%rd14, %r100, 4;
	add.s64 	%rd15, %rd7, %rd14;
	ld.global.f32 	%f165, [%rd15];
	st.shared.f32 	[%r57], %f165;
	bar.sync 	0;
	ld.shared.f32 	%f166, [%r8];
	ld.shared.f32 	%f167, [%r56];
	fma.rn.f32 	%f168, %f166, %f167, %f163;
	ld.shared.f32 	%f169, [%r8+4];
	ld.shared.f32 	%f170, [%r56+64];
	fma.rn.f32 	%f171, %f169, %f170, %f168;
	ld.shared.f32 	%f172, [%r8+8];
	ld.shared.f32 	%f173, [%r56+128];
	fma.rn.f32 	%f174, %f172, %f173, %f171;
	ld.shared.f32 	%f175, [%r8+12];
	ld.shared.f32 	%f176, [%r56+192];
	fma.rn.f32 	%f177, %f175, %f176, %f174;
	ld.shared.f32 	%f178, [%r8+16];
	ld.shared.f32 	%f179, [%r56+256];
	fma.rn.f32 	%f180, %f178, %f179, %f177;
	ld.shared.f32 	%f181, [%r8+20];
	ld.shared.f32 	%f182, [%r56+320];
	fma.rn.f32 	%f183, %f181, %f182, %f180;
	ld.shared.f32 	%f184, [%r8+24];
	ld.shared.f32 	%f185, [%r56+384];
	fma.rn.f32 	%f186, %f184, %f185, %f183;
	ld.shared.f32 	%f187, [%r8+28];
	ld.shared.f32 	%f188, [%r56+448];
	fma.rn.f32 	%f189, %f187, %f188, %f186;
	ld.shared.f32 	%f190, [%r8+32];
	ld.shared.f32 	%f191, [%r56+512];
	fma.rn.f32 	%f192, %f190, %f191, %f189;
	ld.shared.f32 	%f193, [%r8+36];
	ld.shared.f32 	%f194, [%r56+576];
	fma.rn.f32 	%f195, %f193, %f194, %f192;
	ld.shared.f32 	%f196, [%r8+40];
	ld.shared.f32 	%f197, [%r56+640];
	fma.rn.f32 	%f198, %f196, %f197, %f195;
	ld.shared.f32 	%f199, [%r8+44];
	ld.shared.f32 	%f200, [%r56+704];
	fma.rn.f32 	%f201, %f199, %f200, %f198;
	ld.shared.f32 	%f202, [%r8+48];
	ld.shared.f32 	%f203, [%r56+768];
	fma.rn.f32 	%f204, %f202, %f203, %f201;
	ld.shared.f32 	%f205, [%r8+52];
	ld.shared.f32 	%f206, [%r56+832];
	fma.rn.f32 	%f207, %f205, %f206, %f204;
	ld.shared.f32 	%f208, [%r8+56];
	ld.shared.f32 	%f209, [%r56+896];
	fma.rn.f32 	%f210, %f208, %f209, %f207;
	ld.shared.f32 	%f211, [%r8+60];
	ld.shared.f32 	%f212, [%r56+960];
	fma.rn.f32 	%f367, %f211, %f212, %f210;
	bar.sync 	0;
	add.s32 	%r102, %r102, 4;
	add.s32 	%r101, %r101, 64;
	shl.b32 	%r58, %r32, 6;
	add.s32 	%r100, %r100, %r58;
	add.s32 	%r99, %r99, %r58;
	add.s32 	%r98, %r98, %r58;
	add.s32 	%r97, %r97, %r58;
	setp.ne.s32 	%p3, %r102, 0;
	@%p3 bra 	$L__BB0_3;
$L__BB0_4:
	and.b32  	%r28, %r6, 3;
	setp.eq.s32 	%p4, %r28, 0;
	@%p4 bra 	$L__BB0_9;
	setp.eq.s32 	%p5, %r28, 1;
	@%p5 bra 	$L__BB0_7;
	ld.param.u64 	%rd37, [_Z20coalescedTiledMatMulPKfS0_Pfi_param_1];
	ld.param.u64 	%rd34, [_Z20coalescedTiledMatMulPKfS0_Pfi_param_0];
	shl.b32 	%r59, %r104, 4;
	mad.lo.s32 	%r64, %r32, %r3, %r1;
	add.s32 	%r65, %r64, %r59;
	cvta.to.global.u64 	%rd16, %rd34;
	mul.wide.s32 	%rd17, %r65, 4;
	add.s64 	%rd18, %rd16, %rd17;
	ld.global.f32 	%f214, [%rd18];
	shl.b32 	%r66, %r1, 2;
	add.s32 	%r67, %r8, %r66;
	st.shared.f32 	[%r67], %f214;
	add.s32 	%r68, %r59, %r2;
	mad.lo.s32 	%r69, %r68, %r32, %r5;
	cvta.to.global.u64 	%rd19, %rd37;
	mul.wide.s32 	%rd20, %r69, 4;
	add.s64 	%rd21, %rd19, %rd20;
	ld.global.f32 	%f215, [%rd21];
	mov.u32 	%r71, _ZZ20coalescedTiledMatMulPKfS0_PfiE2Bs;
	add.s32 	%r72, %r71, %r66;
	add.s32 	%r73, %r72, %r40;
	st.shared.f32 	[%r73], %f215;
	bar.sync 	0;
	ld.shared.f32 	%f216, [%r8];
	ld.shared.f32 	%f217, [%r72];
	fma.rn.f32 	%f218, %f216, %f217, %f367;
	ld.shared.f32 	%f219, [%r8+4];
	ld.shared.f32 	%f220, [%r72+64];
	fma.rn.f32 	%f221, %f219, %f220, %f218;
	ld.shared.f32 	%f222, [%r8+8];
	ld.shared.f32 	%f223, [%r72+128];
	fma.rn.f32 	%f224, %f222, %f223, %f221;
	ld.shared.f32 	%f225, [%r8+12];
	ld.shared.f32 	%f226, [%r72+192];
	fma.rn.f32 	%f227, %f225, %f226, %f224;
	ld.shared.f32 	%f228, [%r8+16];
	ld.shared.f32 	%f229, [%r72+256];
	fma.rn.f32 	%f230, %f228, %f229, %f227;
	ld.shared.f32 	%f231, [%r8+20];
	ld.shared.f32 	%f232, [%r72+320];
	fma.rn.f32 	%f233, %f231, %f232, %f230;
	ld.shared.f32 	%f234, [%r8+24];
	ld.shared.f32 	%f235, [%r72+384];
	fma.rn.f32 	%f236, %f234, %f235, %f233;
	ld.shared.f32 	%f237, [%r8+28];
	ld.shared.f32 	%f238, [%r72+448];
	fma.rn.f32 	%f239, %f237, %f238, %f236;
	ld.shared.f32 	%f240, [%r8+32];
	ld.shared.f32 	%f241, [%r72+512];
	fma.rn.f32 	%f242, %f240, %f241, %f239;
	ld.shared.f32 	%f243, [%r8+36];
	ld.shared.f32 	%f244, [%r72+576];
	fma.rn.f32 	%f245, %f243, %f244, %f242;
	ld.shared.f32 	%f246, [%r8+40];
	ld.shared.f32 	%f247, [%r72+640];
	fma.rn.f32 	%f248, %f246, %f247, %f245;
	ld.shared.f32 	%f249, [%r8+44];
	ld.shared.f32 	%f250, [%r72+704];
	fma.rn.f32 	%f251, %f249, %f250, %f248;
	ld.shared.f32 	%f252, [%r8+48];
	ld.shared.f32 	%f253, [%r72+768];
	fma.rn.f32 	%f254, %f252, %f253, %f251;
	ld.shared.f32 	%f255, [%r8+52];
	ld.shared.f32 	%f256, [%r72+832];
	fma.rn.f32 	%f257, %f255, %f256, %f254;
	ld.shared.f32 	%f258, [%r8+56];
	ld.shared.f32 	%f259, [%r72+896];
	fma.rn.f32 	%f260, %f258, %f259, %f257;
	ld.shared.f32 	%f261, [%r8+60];
	ld.shared.f32 	%f262, [%r72+960];
	fma.rn.f32 	%f263, %f261, %f262, %f260;
	bar.sync 	0;
	ld.global.f32 	%f264, [%rd18+64];
	st.shared.f32 	[%r67], %f264;
	add.s32 	%r74, %r68, 16;
	mad.lo.s32 	%r75, %r74, %r32, %r5;
	mul.wide.s32 	%rd22, %r75, 4;
	add.s64 	%rd23, %rd19, %rd22;
	ld.global.f32 	%f265, [%rd23];
	st.shared.f32 	[%r73], %f265;
	bar.sync 	0;
	ld.shared.f32 	%f266, [%r8];
	ld.shared.f32 	%f267, [%r72];
	fma.rn.f32 	%f268, %f266, %f267, %f263;
	ld.shared.f32 	%f269, [%r8+4];
	ld.shared.f32 	%f270, [%r72+64];
	fma.rn.f32 	%f271, %f269, %f270, %f268;
	ld.shared.f32 	%f272, [%r8+8];
	ld.shared.f32 	%f273, [%r72+128];
	fma.rn.f32 	%f274, %f272, %f273, %f271;
	ld.shared.f32 	%f275, [%r8+12];
	ld.shared.f32 	%f276, [%r72+192];
	fma.rn.f32 	%f277, %f275, %f276, %f274;
	ld.shared.f32 	%f278, [%r8+16];
	ld.shared.f32 	%f279, [%r72+256];
	fma.rn.f32 	%f280, %f278, %f279, %f277;
	ld.shared.f32 	%f281, [%r8+20];
	ld.shared.f32 	%f282, [%r72+320];
	fma.rn.f32 	%f283, %f281, %f282, %f280;
	ld.shared.f32 	%f284, [%r8+24];
	ld.shared.f32 	%f285, [%r72+384];
	fma.rn.f32 	%f286, %f284, %f285, %f283;
	ld.shared.f32 	%f287, [%r8+28];
	ld.shared.f32 	%f288, [%r72+448];
	fma.rn.f32 	%f289, %f287, %f288, %f286;
	ld.shared.f32 	%f290, [%r8+32];
	ld.shared.f32 	%f291, [%r72+512];
	fma.rn.f32 	%f292, %f290, %f291, %f289;
	ld.shared.f32 	%f293, [%r8+36];
	ld.shared.f32 	%f294, [%r72+576];
	fma.rn.f32 	%f295, %f293, %f294, %f292;
	ld.shared.f32 	%f296, [%r8+40];
	ld.shared.f32 	%f297, [%r72+640];
	fma.rn.f32 	%f298, %f296, %f297, %f295;
	ld.shared.f32 	%f299, [%r8+44];
	ld.shared.f32 	%f300, [%r72+704];
	fma.rn.f32 	%f301, %f299, %f300, %f298;
	ld.shared.f32 	%f302, [%r8+48];
	ld.shared.f32 	%f303, [%r72+768];
	fma.rn.f32 	%f304, %f302, %f303, %f301;
	ld.shared.f32 	%f305, [%r8+52];
	ld.shared.f32 	%f306, [%r72+832];
	fma.rn.f32 	%f307, %f305, %f306, %f304;
	ld.shared.f32 	%f308, [%r8+56];
	ld.shared.f32 	%f309, [%r72+896];
	fma.rn.f32 	%f310, %f308, %f309, %f307;
	ld.shared.f32 	%f311, [%r8+60];
	ld.shared.f32 	%f312, [%r72+960];
	fma.rn.f32 	%f367, %f311, %f312, %f310;
	bar.sync 	0;
	add.s32 	%r104, %r104, 2;
$L__BB0_7:
	and.b32  	%r76, %r6, 1;
	setp.eq.b32 	%p6, %r76, 1;
	not.pred 	%p7, %p6;
	@%p7 bra 	$L__BB0_9;
	ld.param.u64 	%rd38, [_Z20coalescedTiledMatMulPKfS0_Pfi_param_1];
	ld.param.u64 	%rd35, [_Z20coalescedTiledMatMulPKfS0_Pfi_param_0];
	shl.b32 	%r77, %r104, 4;
	mad.lo.s32 	%r82, %r32, %r3, %r1;
	add.s32 	%r83, %r82, %r77;
	cvta.to.global.u64 	%rd24, %rd35;
	mul.wide.s32 	%rd25, %r83, 4;
	add.s64 	%rd26, %rd24, %rd25;
	ld.global.f32 	%f313, [%rd26];
	shl.b32 	%r84, %r1, 2;
	add.s32 	%r85, %r8, %r84;
	st.shared.f32 	[%r85], %f313;
	add.s32 	%r86, %r77, %r2;
	mad.lo.s32 	%r87, %r86, %r32, %r5;
	cvta.to.global.u64 	%rd27, %rd38;
	mul.wide.s32 	%rd28, %r87, 4;
	add.s64 	%rd29, %rd27, %rd28;
	ld.global.f32 	%f314, [%rd29];
	mov.u32 	%r89, _ZZ20coalescedTiledMatMulPKfS0_PfiE2Bs;
	add.s32 	%r90, %r89, %r84;
	add.s32 	%r91, %r90, %r40;
	st.shared.f32 	[%r91], %f314;
	bar.sync 	0;
	ld.shared.f32 	%f315, [%r8];
	ld.shared.f32 	%f316, [%r90];
	fma.rn.f32 	%f317, %f315, %f316, %f367;
	ld.shared.f32 	%f318, [%r8+4];
	ld.shared.f32 	%f319, [%r90+64];
	fma.rn.f32 	%f320, %f318, %f319, %f317;
	ld.shared.f32 	%f321, [%r8+8];
	ld.shared.f32 	%f322, [%r90+128];
	fma.rn.f32 	%f323, %f321, %f322, %f320;
	ld.shared.f32 	%f324, [%r8+12];
	ld.shared.f32 	%f325, [%r90+192];
	fma.rn.f32 	%f326, %f324, %f325, %f323;
	ld.shared.f32 	%f327, [%r8+16];
	ld.shared.f32 	%f328, [%r90+256];
	fma.rn.f32 	%f329, %f327, %f328, %f326;
	ld.shared.f32 	%f330, [%r8+20];
	ld.shared.f32 	%f331, [%r90+320];
	fma.rn.f32 	%f332, %f330, %f331, %f329;
	ld.shared.f32 	%f333, [%r8+24];
	ld.shared.f32 	%f334, [%r90+384];
	fma.rn.f32 	%f335, %f333, %f334, %f332;
	ld.shared.f32 	%f336, [%r8+28];
	ld.shared.f32 	%f337, [%r90+448];
	fma.rn.f32 	%f338, %f336, %f337, %f335;
	ld.shared.f32 	%f339, [%r8+32];
	ld.shared.f32 	%f340, [%r90+512];
	fma.rn.f32 	%f341, %f339, %f340, %f338;
	ld.shared.f32 	%f342, [%r8+36];
	ld.shared.f32 	%f343, [%r90+576];
	fma.rn.f32 	%f344, %f342, %f343, %f341;
	ld.shared.f32 	%f345, [%r8+40];
	ld.shared.f32 	%f346, [%r90+640];
	fma.rn.f32 	%f347, %f345, %f346, %f344;
	ld.shared.f32 	%f348, [%r8+44];
	ld.shared.f32 	%f349, [%r90+704];
	fma.rn.f32 	%f350, %f348, %f349, %f347;
	ld.shared.f32 	%f351, [%r8+48];
	ld.shared.f32 	%f352, [%r90+768];
	fma.rn.f32 	%f353, %f351, %f352, %f350;
	ld.shared.f32 	%f354, [%r8+52];
	ld.shared.f32 	%f355, [%r90+832];
	fma.rn.f32 	%f356, %f354, %f355, %f353;
	ld.shared.f32 	%f357, [%r8+56];
	ld.shared.f32 	%f358, [%r90+896];
	fma.rn.f32 	%f359, %f357, %f358, %f356;
	ld.shared.f32 	%f360, [%r8+60];
	ld.shared.f32 	%f361, [%r90+960];
	fma.rn.f32 	%f367, %f360, %f361, %f359;
	bar.sync 	0;
$L__BB0_9:
	max.s32 	%r95, %r3, %r5;
	setp.ge.s32 	%p8, %r95, %r32;
	@%p8 bra 	$L__BB0_11;
	ld.param.u64 	%rd39, [_Z20coalescedTiledMatMulPKfS0_Pfi_param_2];
	mad.lo.s32 	%r96, %r32, %r3, %r5;
	cvta.to.global.u64 	%rd30, %rd39;
	mul.wide.s32 	%rd31, %r96, 4;
	add.s64 	%rd32, %rd30, %rd31;
	st.global.f32 	[%rd32], %f367;
$L__BB0_11:
	ret;

}


// ===== COMPILED SASS (sm_100) =====

	.target	sm_100

	.elftype	@"ET_EXEC"


//--------------------- .note.nv.tkinfo           --------------------------
	.section	.note.nv.tkinfo,"",@"SHT_NOTE"
	.sectionflags	@"SHF_NOTE_NV_TKINFO"
	.tkinfo
        /*0018*/ 	.word	0x00000002
        /*0030*/ 	.string	""
        /*0030*/ 	.string	"ptxas"
        /*0030*/ 	.string	"Cuda compilation tools, release 13.0, V13.0.88"
        /*0030*/ 	.string	"Build cuda_13.0.r13.0/compiler.36424714_0"
        /*0030*/ 	.string	"-arch sm_100 -m 64 "



//--------------------- .note.nv.cuinfo           --------------------------
	.section	.note.nv.cuinfo,"",@"SHT_NOTE"
	.sectionflags	@"SHF_NOTE_NV_CUINFO"
        /*0018*/ 	.short	0x0002
        /*001a*/ 	.short	0x0064
        /*001c*/ 	.short	0x0082
	.zero		2


//--------------------- .nv.info                  --------------------------
	.section	.nv.info,"",@"SHT_CUDA_INFO"
	.align	4


	//----- nvinfo : EIATTR_REGCOUNT
	.align		4
        /*0000*/ 	.byte	0x04, 0x2f
        /*0002*/ 	.short	(.L_1 - .L_0)
	.align		4
.L_0:
        /*0004*/ 	.word	index@(_Z20coalescedTiledMatMulPKfS0_Pfi)
        /*0008*/ 	.word	0x00000028


	//----- nvinfo : EIATTR_FRAME_SIZE
	.align		4
.L_1:
        /*000c*/ 	.byte	0x04, 0x11
        /*000e*/ 	.short	(.L_3 - .L_2)
	.align		4
.L_2:
        /*0010*/ 	.word	index@(_Z20coalescedTiledMatMulPKfS0_Pfi)
        /*0014*/ 	.word	0x00000000


	//----- nvinfo : EIATTR_MIN_STACK_SIZE
	.align		4
.L_3:
        /*0018*/ 	.byte	0x04, 0x12
        /*001a*/ 	.short	(.L_5 - .L_4)
	.align		4
.L_4:
        /*001c*/ 	.word	index@(_Z20coalescedTiledMatMulPKfS0_Pfi)
        /*0020*/ 	.word	0x00000000
.L_5:


//--------------------- .nv.compat                --------------------------
	.section	.nv.compat,"",@"SHT_CUDA_COMPAT_INFO"
	.align	4
        /*0000*/ 	.byte	0x02, 0x09, 0x00, 0x00, 0x02, 0x02, 0x01, 0x00, 0x02, 0x05, 0x05, 0x00, 0x03, 0x07, 0x01, 0x01
        /*0010*/ 	.byte	0x02, 0x03, 0x00, 0x00, 0x02, 0x06, 0x01, 0x00, 0x04, 0x0b, 0x08, 0x00, 0x09, 0x00, 0x00, 0x00
        /*0020*/ 	.byte	0x00, 0x00, 0x00, 0x00


//--------------------- .nv.info._Z20coalescedTiledMatMulPKfS0_Pfi --------------------------
	.section	.nv.info._Z20coalescedTiledMatMulPKfS0_Pfi,"",@"SHT_CUDA_INFO"
	.sectionflags	@""
	.align	4


	//----- nvinfo : EIATTR_CUDA_API_VERSION
	.align		4
        /*0000*/ 	.byte	0x04, 0x37
        /*0002*/ 	.short	(.L_7 - .L_6)
.L_6:
        /*0004*/ 	.word	0x00000082


	//----- nvinfo : EIATTR_KPARAM_INFO
	.align		4
.L_7:
        /*0008*/ 	.byte	0x04, 0x17
        /*000a*/ 	.short	(.L_9 - .L_8)
.L_8:
        /*000c*/ 	.word	0x00000000
        /*0010*/ 	.short	0x0003
        /*0012*/ 	.short	0x0018
        /*0014*/ 	.byte	0x00, 0xf0, 0x11, 0x00


	//----- nvinfo : EIATTR_KPARAM_INFO
	.align		4
.L_9:
        /*0018*/ 	.byte	0x04, 0x17
        /*001a*/ 	.short	(.L_11 - .L_10)
.L_10:
        /*001c*/ 	.word	0x00000000
        /*0020*/ 	.short	0x0002
        /*0022*/ 	.short	0x0010
        /*0024*/ 	.byte	0x00, 0xf5, 0x21, 0x00


	//----- nvinfo : EIATTR_KPARAM_INFO
	.align		4
.L_11:
        /*0028*/ 	.byte	0x04, 0x17
        /*002a*/ 	.short	(.L_13 - .L_12)
.L_12:
        /*002c*/ 	.word	0x00000000
        /*0030*/ 	.short	0x0001
        /*0032*/ 	.short	0x0008
        /*0034*/ 	.byte	0x00, 0xf5, 0x21, 0x00


	//----- nvinfo : EIATTR_KPARAM_INFO
	.align		4
.L_13:
        /*0038*/ 	.byte	0x04, 0x17
        /*003a*/ 	.short	(.L_15 - .L_14)
.L_14:
        /*003c*/ 	.word	0x00000000
        /*0040*/ 	.short	0x0000
        /*0042*/ 	.short	0x0000
        /*0044*/ 	.byte	0x00, 0xf5, 0x21, 0x00


	//----- nvinfo : EIATTR_SPARSE_MMA_MASK
	.align		4
.L_15:
        /*0048*/ 	.byte	0x03, 0x50
        /*004a*/ 	.short	0x0000


	//----- nvinfo : EIATTR_MAXREG_COUNT
	.align		4
        /*004c*/ 	.byte	0x03, 0x1b
        /*004e*/ 	.short	0x00ff


	//----- nvinfo : EIATTR_NUM_BARRIERS
	.align		4
        /*0050*/ 	.byte	0x02, 0x4c
        /*0052*/ 	.byte	0x01
	.zero		1


	//----- nvinfo : EIATTR_MERCURY_ISA_VERSION
	.align		4
        /*0054*/ 	.byte	0x03, 0x5f
        /*0056*/ 	.short	0x0101


	//----- nvinfo : EIATTR_VRC_CTA_INIT_COUNT
	.align		4
        /*0058*/ 	.byte	0x02, 0x4a
	.zero		1
	.zero		1


	//----- nvinfo : EIATTR_EXIT_INSTR_OFFSETS
	.align		4
        /*005c*/ 	.byte	0x04, 0x1c
        /*005e*/ 	.short	(.L_17 - .L_16)


	//   ....[0]....
.L_16:
        /*0060*/ 	.word	0x00001870


	//   ....[1]....
        /*0064*/ 	.word	0x000018c0


	//----- nvinfo : EIATTR_CBANK_PARAM_SIZE
	.align		4
.L_17:
        /*0068*/ 	.byte	0x03, 0x19
        /*006a*/ 	.short	0x001c


	//----- nvinfo : EIATTR_PARAM_CBANK
	.align		4
        /*006c*/ 	.byte	0x04, 0x0a
        /*006e*/ 	.short	(.L_19 - .L_18)
	.align		4
.L_18:
        /*0070*/ 	.word	index@(.nv.constant0._Z20coalescedTiledMatMulPKfS0_Pfi)
        /*0074*/ 	.short	0x0380
        /*0076*/ 	.short	0x001c


	//----- nvinfo : EIATTR_SW_WAR
	.align		4
.L_19:
        /*0078*/ 	.byte	0x04, 0x36
        /*007a*/ 	.short	(.L_21 - .L_20)
.L_20:
        /*007c*/ 	.word	0x00000008
.L_21:


//--------------------- .nv.callgraph             --------------------------
	.section	.nv.callgraph,"",@"SHT_CUDA_CALLGRAPH"
	.align	4
	.sectionentsize	8
	.align		4
        /*0000*/ 	.word	0x00000000
	.align		4
        /*0004*/ 	.word	0xffffffff
	.align		4
        /*0008*/ 	.word	0x00000000
	.align		4
        /*000c*/ 	.word	0xfffffffe
	.align		4
        /*0010*/ 	.word	0x00000000
	.align		4
        /*0014*/ 	.word	0xfffffffd
	.align		4
        /*0018*/ 	.word	0x00000000
	.align		4
        /*001c*/ 	.word	0xfffffffc


//--------------------- .text._Z20coalescedTiledMatMulPKfS0_Pfi --------------------------
	.section	.text._Z20coalescedTiledMatMulPKfS0_Pfi,"ax",@progbits
	.align	128
        .global         _Z20coalescedTiledMatMulPKfS0_Pfi
        .type           _Z20coalescedTiledMatMulPKfS0_Pfi,@function
        .size           _Z20coalescedTiledMatMulPKfS0_Pfi,(.L_x_5 - _Z20coalescedTiledMatMulPKfS0_Pfi)
        .other          _Z20coalescedTiledMatMulPKfS0_Pfi,@"STO_CUDA_ENTRY STV_DEFAULT"
_Z20coalescedTiledMatMulPKfS0_Pfi:
.text._Z20coalescedTiledMatMulPKfS0_Pfi:
[----:B------:R-:W-:Y:S08]  /*0000*/  LDC R1, c[0x0][0x37c] ;  /* 0x0000df00ff017b82 */ /* 0x000ff00000000800 */
[----:B------:R-:W0:Y:S01]  /*0010*/  LDC R5, c[0x0][0x398] ;  /* 0x0000e600ff057b82 */ /* 0x000e220000000800 */
[----:B------:R-:W1:Y:S01]  /*0020*/  S2R R3, SR_TID.Y ;  /* 0x0000000000037919 */ /* 0x000e620000002200 */
[----:B------:R-:W2:Y:S01]  /*0030*/  LDCU.64 UR8, c[0x0][0x358] ;  /* 0x00006b00ff0877ac */ /* 0x000ea20008000a00 */
[----:B------:R-:W-:Y:S01]  /*0040*/  HFMA2 R31, -RZ, RZ, 0, 0 ;  /* 0x00000000ff1f7431 */ /* 0x000fe200000001ff */
[----:B------:R-:W1:Y:S01]  /*0050*/  S2R R4, SR_CTAID.Y ;  /* 0x0000000000047919 */ /* 0x000e620000002600 */
[----:B------:R-:W3:Y:S01]  /*0060*/  S2R R2, SR_TID.X ;  /* 0x0000000000027919 */ /* 0x000ee20000002100 */
[----:B------:R-:W3:Y:S01]  /*0070*/  S2R R9, SR_CTAID.X ;  /* 0x0000000000097919 */ /* 0x000ee20000002500 */
[----:B0-----:R-:W-:-:S02]  /*0080*/  ISETP.GE.AND P0, PT, R5, 0x10, PT ;  /* 0x000000100500780c */ /* 0x001fc40003f06270 */
[----:B------:R-:W-:-:S04]  /*0090*/  SHF.R.S32.HI R0, RZ, 0x1f, R5 ;  /* 0x0000001fff007819 */ /* 0x000fc80000011405 */
[----:B------:R-:W-:Y:S02]  /*00a0*/  LEA.HI R0, R0, R5, RZ, 0x4 ;  /* 0x0000000500007211 */ /* 0x000fe400078f20ff */
[----:B-1----:R-:W-:Y:S02]  /*00b0*/  LEA R23, R4, R3, 0x4 ;  /* 0x0000000304177211 */ /* 0x002fe400078e20ff */
[----:B---3--:R-:W-:-:S03]  /*00c0*/  LEA R4, R9, R2, 0x4 ;  /* 0x0000000209047211 */ /* 0x008fc600078e20ff */
[----:B--2---:R-:W-:Y:S05]  /*00d0*/  @!P0 BRA `(.L_x_0) ;  /* 0x0000001400dc8947 */ /* 0x004fea0003800000 */
[----:B------:R-:W0:Y:S01]  /*00e0*/  S2UR UR6, SR_CgaCtaId ;  /* 0x00000000000679c3 */ /* 0x000e220000008800 */
[----:B------:R-:W-:Y:S01]  /*00f0*/  SHF.R.S32.HI R29, RZ, 0x4, R0 ;  /* 0x00000004ff1d7819 */ /* 0x000fe20000011400 */
[----:B------:R-:W-:Y:S01]  /*0100*/  UMOV UR4, 0x400 ;  /* 0x0000040000047882 */ /* 0x000fe20000000000 */
[----:B------:R-:W-:Y:S01]  /*0110*/  IMAD R21, R23, R5, R2 ;  /* 0x0000000517157224 */ /* 0x000fe200078e0202 */
[----:B------:R-:W-:Y:S02]  /*0120*/  MOV R31, RZ ;  /* 0x000000ff001f7202 */ /* 0x000fe40000000f00 */
[----:B------:R-:W-:-:S04]  /*0130*/  IADD3 R0, PT, PT, R29, -0x1, RZ ;  /* 0xffffffff1d007810 */ /* 0x000fc80007ffe0ff */
[----:B------:R-:W-:Y:S02]  /*0140*/  ISETP.GE.U32.AND P0, PT, R0, 0x3, PT ;  /* 0x000000030000780c */ /* 0x000fe40003f06070 */
[----:B------:R-:W-:Y:S01]  /*0150*/  MOV R0, RZ ;  /* 0x000000ff00007202 */ /* 0x000fe20000000f00 */
[----:B0-----:R-:W-:-:S06]  /*0160*/  ULEA UR5, UR6, UR4, 0x18 ;  /* 0x0000000406057291 */ /* 0x001fcc000f8ec0ff */
[----:B------:R-:W-:-:S04]  /*0170*/  LEA R7, R3, UR5, 0x6 ;  /* 0x0000000503077c11 */ /* 0x000fc8000f8e30ff */
[----:B------:R-:W-:Y:S05]  /*0180*/  @!P0 BRA `(.L_x_1) ;  /* 0x0000000c002c8947 */ /* 0x000fea0003800000 */
[C---:B------:R-:W-:Y:S01]  /*0190*/  IADD3 R0, PT, PT, R3.reuse, 0x30, RZ ;  /* 0x0000003003007810 */ /* 0x040fe20007ffe0ff */
[----:B------:R-:W-:Y:S01]  /*01a0*/  UIADD3 UR5, UPT, UPT, UR4, 0x400, URZ ;  /* 0x0000040004057890 */ /* 0x000fe2000fffe0ff */
[C---:B------:R-:W-:Y:S01]  /*01b0*/  IADD3 R6, PT, PT, R3.reuse, 0x20, RZ ;  /* 0x0000002003067810 */ /* 0x040fe20007ffe0ff */
[CCC-:B------:R-:W-:Y:S01]  /*01c0*/  IMAD R24, R3.reuse, R5.reuse, R2.reuse ;  /* 0x0000000503187224 */ /* 0x1c0fe200078e0202 */
[----:B------:R-:W-:Y:S01]  /*01d0*/  IADD3 R8, PT, PT, R3, 0x10, RZ ;  /* 0x0000001003087810 */ /* 0x000fe20007ffe0ff */
[-CC-:B------:R-:W-:Y:S01]  /*01e0*/  IMAD R0, R0, R5.reuse, R2.reuse ;  /* 0x0000000500007224 */ /* 0x180fe200078e0202 */
[----:B------:R-:W-:Y:S01]  /*01f0*/  ULEA UR5, UR6, UR5, 0x18 ;  /* 0x0000000506057291 */ /* 0x000fe2000f8ec0ff */
[-CC-:B------:R-:W-:Y:S02]  /*0200*/  IMAD R6, R6, R5.reuse, R2.reuse ;  /* 0x0000000506067224 */ /* 0x180fe400078e0202 */
[----:B------:R-:W-:Y:S02]  /*0210*/  HFMA2 R31, -RZ, RZ, 0, 0 ;  /* 0x00000000ff1f7431 */ /* 0x000fe400000001ff */
[----:B------:R-:W-:Y:S01]  /*0220*/  IMAD R8, R8, R5, R2 ;  /* 0x0000000508087224 */ /* 0x000fe200078e0202 */
[----:B------:R-:W-:-:S02]  /*0230*/  LEA R30, R9, R0, 0x4 ;  /* 0x00000000091e7211 */ /* 0x000fc400078e20ff */
[----:B------:R-:W-:Y:S02]  /*0240*/  LOP3.LUT R0, R29, 0x7fffffc, RZ, 0xc0, !PT ;  /* 0x07fffffc1d007812 */ /* 0x000fe400078ec0ff */
[----:B------:R-:W-:Y:S02]  /*0250*/  LEA R20, R2, UR5, 0x2 ;  /* 0x0000000502147c11 */ /* 0x000fe4000f8e10ff */
[C---:B------:R-:W-:Y:S02]  /*0260*/  LEA R28, R9.reuse, R6, 0x4 ;  /* 0x00000006091c7211 */ /* 0x040fe400078e20ff */
[C---:B------:R-:W-:Y:S02]  /*0270*/  LEA R24, R9.reuse, R24, 0x4 ;  /* 0x0000001809187211 */ /* 0x040fe400078e20ff */
[----:B------:R-:W-:Y:S02]  /*0280*/  LEA R26, R9, R8, 0x4 ;  /* 0x00000008091a7211 */ /* 0x000fe400078e20ff */
[----:B------:R-:W-:-:S02]  /*0290*/  MOV R27, R21 ;  /* 0x00000015001b7202 */ /* 0x000fc40000000f00 */
[----:B------:R-:W-:Y:S02]  /*02a0*/  LEA R22, R2, R7, 0x2 ;  /* 0x0000000702167211 */ /* 0x000fe400078e10ff */
[----:B------:R-:W-:Y:S02]  /*02b0*/  IADD3 R25, PT, PT, -R0, RZ, RZ ;  /* 0x000000ff00197210 */ /* 0x000fe40007ffe1ff */
[----:B------:R-:W-:-:S07]  /*02c0*/  LEA R6, R3, R20, 0x6 ;  /* 0x0000001403067211 */ /* 0x000fce00078e30ff */
.L_x_2:
[----:B------:R-:W0:Y:S08]  /*02d0*/  LDC.64 R16, c[0x0][0x380] ;  /* 0x0000e000ff107b82 */ /* 0x000e300000000a00 */
[----:B------:R-:W1:Y:S01]  /*02e0*/  LDC.64 R18, c[0x0][0x388] ;  /* 0x0000e200ff127b82 */ /* 0x000e620000000a00 */
[----:B0-----:R-:W-:-:S05]  /*02f0*/  IMAD.WIDE R16, R27, 0x4, R16 ;  /* 0x000000041b107825 */ /* 0x001fca00078e0210 */
[----:B------:R-:W2:Y:S01]  /*0300*/  LDG.E R11, desc[UR8][R16.64] ;  /* 0x00000008100b7981 */ /* 0x000ea2000c1e1900 */
[----:B-1----:R-:W-:-:S05]  /*0310*/  IMAD.WIDE R8, R24, 0x4, R18 ;  /* 0x0000000418087825 */ /* 0x002fca00078e0212 */
[----:B------:R-:W3:Y:S04]  /*0320*/  LDG.E R35, desc[UR8][R8.64] ;  /* 0x0000000808237981 */ /* 0x000ee8000c1e1900 */
[----:B--2---:R-:W-:Y:S04]  /*0330*/  STS [R22], R11 ;  /* 0x0000000b16007388 */ /* 0x004fe80000000800 */
[----:B---3--:R-:W-:Y:S01]  /*0340*/  STS [R6], R35 ;  /* 0x0000002306007388 */ /* 0x008fe20000000800 */
[----:B------:R-:W-:Y:S06]  /*0350*/  BAR.SYNC.DEFER_BLOCKING 0x0 ;  /* 0x0000000000007b1d */ /* 0x000fec0000010000 */
[----:B------:R-:W-:Y:S04]  /*0360*/  LDS R10, [R20] ;  /* 0x00000000140a7984 */ /* 0x000fe80000000800 */
[----:B------:R-:W0:Y:S04]  /*0370*/  LDS.128 R12, [R7] ;  /* 0x00000000070c7984 */ /* 0x000e280000000c00 */
[----:B------:R-:W1:Y:S04]  /*0380*/  LDS R37, [R20+0x40] ;  /* 0x0000400014257984 */ /* 0x000e680000000800 */
[----:B------:R-:W2:Y:S04]  /*0390*/  LDS R33, [R20+0x80] ;  /* 0x0000800014217984 */ /* 0x000ea80000000800 */
[----:B------:R-:W-:Y:S01]  /*03a0*/  LDS R32, [R20+0x140] ;  /* 0x0001400014207984 */ /* 0x000fe20000000800 */
[----:B0-----:R-:W-:-:S03]  /*03b0*/  FFMA R10, R12, R10, R31 ;  /* 0x0000000a0c0a7223 */ /* 0x001fc6000000001f */
[----:B------:R-:W0:Y:S01]  /*03c0*/  LDS R12, [R20+0xc0] ;  /* 0x0000c000140c7984 */ /* 0x000e220000000800 */
[----:B-1----:R-:W-:-:S03]  /*03d0*/  FFMA R34, R37, R13, R10 ;  /* 0x0000000d25227223 */ /* 0x002fc6000000000a */
[----:B------:R-:W-:Y:S04]  /*03e0*/  LDS R13, [R20+0x100] ;  /* 0x00010000140d7984 */ /* 0x000fe80000000800 */
[----:B------:R-:W1:Y:S04]  /*03f0*/  LDS.128 R8, [R7+0x10] ;  /* 0x0000100007087984 */ /* 0x000e680000000c00 */
[----:B------:R-:W3:Y:S01]  /*0400*/  LDS R31, [R20+0x180] ;  /* 0x00018000141f7984 */ /* 0x000ee20000000800 */
[----:B--2---:R-:W-:-:S03]  /*0410*/  FFMA R33, R33, R14, R34 ;  /* 0x0000000e21217223 */ /* 0x004fc60000000022 */
[----:B------:R-:W-:Y:S04]  /*0420*/  LDS R37, [R20+0x340] ;  /* 0x0003400014257984 */ /* 0x000fe80000000800 */
[----:B------:R-:W-:Y:S01]  /*0430*/  LDS R34, [R20+0x3c0] ;  /* 0x0003c00014227984 */ /* 0x000fe20000000800 */
[----:B0-----:R-:W-:-:S03]  /*0440*/  FFMA R15, R12, R15, R33 ;  /* 0x0000000f0c0f7223 */ /* 0x001fc60000000021 */
[----:B------:R-:W-:Y:S01]  /*0450*/  LDS R33, [R20+0x240] ;  /* 0x0002400014217984 */ /* 0x000fe20000000800 */
[----:B-1----:R-:W-:-:S03]  /*0460*/  FFMA R13, R8, R13, R15 ;  /* 0x0000000d080d7223 */ /* 0x002fc6000000000f */
[----:B------:R-:W0:Y:S01]  /*0470*/  LDS R8, [R20+0x1c0] ;  /* 0x0001c00014087984 */ /* 0x000e220000000800 */
[----:B------:R-:W-:-:S03]  /*0480*/  FFMA R32, R32, R9, R13 ;  /* 0x0000000920207223 */ /* 0x000fc6000000000d */
[----:B------:R-:W-:Y:S04]  /*0490*/  LDS R9, [R20+0x200] ;  /* 0x0002000014097984 */ /* 0x000fe80000000800 */
[----:B------:R-:W1:Y:S01]  /*04a0*/  LDS.128 R12, [R7+0x20] ;  /* 0x00002000070c7984 */ /* 0x000e620000000c00 */
[----:B---3--:R-:W-:-:S03]  /*04b0*/  FFMA R31, R31, R10, R32 ;  /* 0x0000000a1f1f7223 */ /* 0x008fc60000000020 */
[----:B------:R-:W2:Y:S04]  /*04c0*/  LDS R32, [R20+0x280] ;  /* 0x0002800014207984 */ /* 0x000ea80000000800 */
[----:B------:R-:W3:Y:S01]  /*04d0*/  LDS R10, [R20+0x2c0] ;  /* 0x0002c000140a7984 */ /* 0x000ee20000000800 */
[----:B0-----:R-:W-:-:S03]  /*04e0*/  FFMA R11, R8, R11, R31 ;  /* 0x0000000b080b7223 */ /* 0x001fc6000000001f */
[----:B------:R-:W-:Y:S01]  /*04f0*/  LDS R31, [R20+0x380] ;  /* 0x00038000141f7984 */ /* 0x000fe20000000800 */
[----:B-1----:R-:W-:-:S03]  /*0500*/  FFMA R12, R12, R9, R11 ;  /* 0x000000090c0c7223 */ /* 0x002fc6000000000b */
[----:B------:R-:W-:Y:S01]  /*0510*/  LDS R9, [R20+0x300] ;  /* 0x0003000014097984 */ /* 0x000fe20000000800 */
[----:B------:R-:W-:-:S04]  /*0520*/  FFMA R13, R33, R13, R12 ;  /* 0x0000000d210d7223 */ /* 0x000fc8000000000c */
[----:B--2---:R-:W-:-:S04]  /*0530*/  FFMA R13, R32, R14, R13 ;  /* 0x0000000e200d7223 */ /* 0x004fc8000000000d */
[----:B---3--:R-:W-:Y:S02]  /*0540*/  FFMA R11, R10, R15, R13 ;  /* 0x0000000f0a0b7223 */ /* 0x008fe4000000000d */
[----:B------:R-:W0:Y:S01]  /*0550*/  LDS.128 R12, [R7+0x30] ;  /* 0x00003000070c7984 */ /* 0x000e220000000c00 */
[----:B------:R-:W-:Y:S01]  /*0560*/  IMAD.WIDE R32, R26, 0x4, R18 ;  /* 0x000000041a207825 */ /* 0x000fe200078e0212 */
[----:B------:R-:W-:Y:S06]  /*0570*/  BAR.SYNC.DEFER_BLOCKING 0x0 ;  /* 0x0000000000007b1d */ /* 0x000fec0000010000 */
[----:B------:R-:W2:Y:S04]  /*0580*/  LDG.E R32, desc[UR8][R32.64] ;  /* 0x0000000820207981 */ /* 0x000ea8000c1e1900 */
[----:B------:R-:W3:Y:S01]  /*0590*/  LDG.E R33, desc[UR8][R16.64+0x40] ;  /* 0x0000400810217981 */ /* 0x000ee2000c1e1900 */
[----:B0-----:R-:W-:-:S04]  /*05a0*/  FFMA R12, R12, R9, R11 ;  /* 0x000000090c0c7223 */ /* 0x001fc8000000000b */
[----:B------:R-:W-:-:S04]  /*05b0*/  FFMA R36, R37, R13, R12 ;  /* 0x0000000d25247223 */ /* 0x000fc8000000000c */
[----:B------:R-:W-:-:S04]  /*05c0*/  FFMA R31, R31, R14, R36 ;  /* 0x0000000e1f1f7223 */ /* 0x000fc80000000024 */
[----:B------:R-:W-:Y:S01]  /*05d0*/  FFMA R15, R34, R15, R31 ;  /* 0x0000000f220f7223 */ /* 0x000fe2000000001f */
[----:B---3--:R-:W-:Y:S04]  /*05e0*/  STS [R22], R33 ;  /* 0x0000002116007388 */ /* 0x008fe80000000800 */
[----:B--2---:R-:W-:Y:S01]  /*05f0*/  STS [R6], R32 ;  /* 0x0000002006007388 */ /* 0x004fe20000000800 */
[----:B------:R-:W-:Y:S06]  /*0600*/  BAR.SYNC.DEFER_BLOCKING 0x0 ;  /* 0x0000000000007b1d */ /* 0x000fec0000010000 */
[----:B------:R-:W-:Y:S04]  /*0610*/  LDS R35, [R20] ;  /* 0x0000000014237984 */ /* 0x000fe80000000800 */
[----:B------:R-:W0:Y:S04]  /*0620*/  LDS.128 R8, [R7] ;  /* 0x0000000007087984 */ /* 0x000e280000000c00 */
[----:B------:R-:W1:Y:S04]  /*0630*/  LDS R12, [R20+0x40] ;  /* 0x00004000140c7984 */ /* 0x000e680000000800 */
[----:B------:R-:W2:Y:S04]  /*0640*/  LDS R31, [R20+0x80] ;  /* 0x00008000141f7984 */ /* 0x000ea80000000800 */
[----:B------:R-:W-:Y:S04]  /*0650*/  LDS R32, [R20+0x140] ;  /* 0x0001400014207984 */ /* 0x000fe80000000800 */
[----:B------:R-:W-:Y:S04]  /*0660*/  LDS R33, [R20+0x180] ;  /* 0x0001800014217984 */ /* 0x000fe80000000800 */
[----:B------:R-:W-:Y:S01]  /*0670*/  LDS R37, [R20+0x340] ;  /* 0x0003400014257984 */ /* 0x000fe20000000800 */
[----:B0-----:R-:W-:-:S03]  /*0680*/  FFMA R15, R8, R35, R15 ;  /* 0x00000023080f7223 */ /* 0x001fc6000000000f */
[----:B------:R-:W0:Y:S01]  /*0690*/  LDS R8, [R20+0xc0] ;  /* 0x0000c00014087984 */ /* 0x000e220000000800 */
[----:B-1----:R-:W-:-:S03]  /*06a0*/  FFMA R34, R12, R9, R15 ;  /* 0x000000090c227223 */ /* 0x002fc6000000000f */
[----:B------:R-:W-:Y:S04]  /*06b0*/  LDS R9, [R20+0x100] ;  /* 0x0001000014097984 */ /* 0x000fe80000000800 */
[----:B------:R-:W1:Y:S01]  /*06c0*/  LDS.128 R12, [R7+0x10] ;  /* 0x00001000070c7984 */ /* 0x000e620000000c00 */
[----:B--2---:R-:W-:-:S03]  /*06d0*/  FFMA R31, R31, R10, R34 ;  /* 0x0000000a1f1f7223 */ /* 0x004fc60000000022 */
        /* <DEDUP_REMOVED lines=8> */
[----:B------:R-:W-:-:S03]  /*0760*/  FFMA R33, R33, R14, R32 ;  /* 0x0000000e21217223 */ /* 0x000fc60000000020 */
[----:B------:R-:W2:Y:S04]  /*0770*/  LDS R32, [R20+0x280] ;  /* 0x0002800014207984 */ /* 0x000ea80000000800 */
[----:B------:R-:W3:Y:S01]  /*0780*/  LDS R14, [R20+0x2c0] ;  /* 0x0002c000140e7984 */ /* 0x000ee20000000800 */
[----:B0-----:R-:W-:-:S04]  /*0790*/  FFMA R15, R12, R15, R33 ;  /* 0x0000000f0c0f7223 */ /* 0x001fc80000000021 */
[----:B-1----:R-:W-:-:S04]  /*07a0*/  FFMA R8, R8, R13, R15 ;  /* 0x0000000d08087223 */ /* 0x002fc8000000000f */
[----:B------:R-:W-:Y:S02]  /*07b0*/  FFMA R9, R31, R9, R8 ;  /* 0x000000091f097223 */ /* 0x000fe40000000008 */
[----:B------:R-:W-:Y:S02]  /*07c0*/  LDS R31, [R20+0x380] ;  /* 0x00038000141f7984 */ /* 0x000fe40000000800 */
[----:B--2---:R-:W-:Y:S02]  /*07d0*/  FFMA R13, R32, R10, R9 ;  /* 0x0000000a200d7223 */ /* 0x004fe40000000009 */
[----:B------:R-:W-:Y:S02]  /*07e0*/  LDS R9, [R20+0x300] ;  /* 0x0003000014097984 */ /* 0x000fe40000000800 */
        /* <DEDUP_REMOVED lines=10> */
[----:B------:R-:W-:Y:S01]  /*0890*/  IMAD.WIDE R18, R30, 0x4, R18 ;  /* 0x000000041e127825 */ /* 0x000fe200078e0212 */
[----:B---3--:R-:W-:Y:S04]  /*08a0*/  STS [R22], R33 ;  /* 0x0000002116007388 */ /* 0x008fe80000000800 */
[----:B--2---:R-:W-:Y:S01]  /*08b0*/  STS [R6], R32 ;  /* 0x0000002006007388 */ /* 0x004fe20000000800 */
[----:B------:R-:W-:Y:S06]  /*08c0*/  BAR.SYNC.DEFER_BLOCKING 0x0 ;  /* 0x0000000000007b1d */ /* 0x000fec0000010000 */
[----:B------:R-:W-:Y:S04]  /*08d0*/  LDS R35, [R20] ;  /* 0x0000000014237984 */ /* 0x000fe80000000800 */
[----:B------:R-:W0:Y:S04]  /*08e0*/  LDS.128 R8, [R7] ;  /* 0x0000000007087984 */ /* 0x000e280000000c00 */
[----:B------:R-:W1:Y:S04]  /*08f0*/  LDS R12, [R20+0x40] ;  /* 0x00004000140c7984 */ /* 0x000e680000000800 */
[----:B------:R-:W2:Y:S04]  /*0900*/  LDS R31, [R20+0x80] ;  /* 0x00008000141f7984 */ /* 0x000ea80000000800 */
[----:B------:R-:W3:Y:S04]  /*0910*/  LDS R33, [R20+0xc0] ;  /* 0x0000c00014217984 */ /* 0x000ee80000000800 */
[----:B------:R-:W-:Y:S01]  /*0920*/  LDS R34, [R20+0x340] ;  /* 0x0003400014227984 */ /* 0x000fe20000000800 */
[----:B0-----:R-:W-:-:S03]  /*0930*/  FFMA R15, R8, R35, R15 ;  /* 0x00000023080f7223 */ /* 0x001fc6000000000f */
[----:B------:R-:W-:Y:S01]  /*0940*/  LDS R8, [R20+0x140] ;  /* 0x0001400014087984 */ /* 0x000fe20000000800 */
[----:B-1----:R-:W-:-:S03]  /*0950*/  FFMA R32, R12, R9, R15 ;  /* 0x000000090c207223 */ /* 0x002fc6000000000f */
[----:B------:R-:W-:Y:S04]  /*0960*/  LDS R9, [R20+0x100] ;  /* 0x0001000014097984 */ /* 0x000fe80000000800 */
[----:B------:R-:W0:Y:S01]  /*0970*/  LDS.128 R12, [R7+0x10] ;  /* 0x00001000070c7984 */ /* 0x000e220000000c00 */
[----:B--2---:R-:W-:-:S03]  /*0980*/  FFMA R10, R31, R10, R32 ;  /* 0x0000000a1f0a7223 */ /* 0x004fc60000000020 */
[----:B------:R-:W1:Y:S01]  /*0990*/  LDS R31, [R20+0x180] ;  /* 0x00018000141f7984 */ /* 0x000e620000000800 */
[----:B---3--:R-:W-:-:S03]  /*09a0*/  FFMA R11, R33, R11, R10 ;  /* 0x0000000b210b7223 */ /* 0x008fc6000000000a */
[----:B------:R-:W-:Y:S04]  /*09b0*/  LDS R33, [R20+0x200] ;  /* 0x0002000014217984 */ /* 0x000fe80000000800 */
[----:B------:R-:W-:Y:S01]  /*09c0*/  LDS R35, [R20+0x240] ;  /* 0x0002400014237984 */ /* 0x000fe20000000800 */
[----:B0-----:R-:W-:-:S03]  /*09d0*/  FFMA R9, R12, R9, R11 ;  /* 0x000000090c097223 */ /* 0x001fc6000000000b */
[----:B------:R-:W0:Y:S01]  /*09e0*/  LDS R12, [R20+0x1c0] ;  /* 0x0001c000140c7984 */ /* 0x000e220000000800 */
[----:B------:R-:W-:-:S03]  /*09f0*/  FFMA R32, R8, R13, R9 ;  /* 0x0000000d08207223 */ /* 0x000fc60000000009 */
[----:B------:R-:W2:Y:S04]  /*0a00*/  LDS.128 R8, [R7+0x20] ;  /* 0x0000200007087984 */ /* 0x000ea80000000c00 */
[----:B------:R-:W3:Y:S01]  /*0a10*/  LDS R13, [R20+0x280] ;  /* 0x00028000140d7984 */ /* 0x000ee20000000800 */
[----:B-1----:R-:W-:-:S03]  /*0a20*/  FFMA R31, R31, R14, R32 ;  /* 0x0000000e1f1f7223 */ /* 0x002fc60000000020 */
[----:B------:R-:W-:Y:S01]  /*0a30*/  LDS R32, [R20+0x3c0] ;  /* 0x0003c00014207984 */ /* 0x000fe20000000800 */
[----:B0-----:R-:W-:-:S04]  /*0a40*/  FFMA R15, R12, R15, R31 ;  /* 0x0000000f0c0f7223 */ /* 0x001fc8000000001f */
[----:B--2---:R-:W-:Y:S02]  /*0a50*/  FFMA R8, R8, R33, R15 ;  /* 0x0000002108087223 */ /* 0x004fe4000000000f */
[----:B------:R-:W-:Y:S02]  /*0a60*/  LDS R33, [R20+0x380] ;  /* 0x0003800014217984 */ /* 0x000fe40000000800 */
[----:B------:R-:W-:Y:S02]  /*0a70*/  FFMA R12, R35, R9, R8 ;  /* 0x00000009230c7223 */ /* 0x000fe40000000008 */
[----:B------:R-:W0:Y:S02]  /*0a80*/  LDS R8, [R20+0x2c0] ;  /* 0x0002c00014087984 */ /* 0x000e240000000800 */
[----:B---3--:R-:W-:Y:S02]  /*0a90*/  FFMA R9, R13, R10, R12 ;  /* 0x0000000a0d097223 */ /* 0x008fe4000000000c */
[----:B------:R-:W-:Y:S04]  /*0aa0*/  LDS R35, [R20+0x300] ;  /* 0x0003000014237984 */ /* 0x000fe80000000800 */
[----:B------:R-:W1:Y:S01]  /*0ab0*/  LDS.128 R12, [R7+0x30] ;  /* 0x00003000070c7984 */ /* 0x000e620000000c00 */
[----:B------:R-:W-:Y:S06]  /*0ac0*/  BAR.SYNC.DEFER_BLOCKING 0x0 ;  /* 0x0000000000007b1d */ /* 0x000fec0000010000 */
[----:B------:R0:W2:Y:S04]  /*0ad0*/  LDG.E R16, desc[UR8][R16.64+0xc0] ;  /* 0x0000c00810107981 */ /* 0x0000a8000c1e1900 */
[----:B------:R-:W3:Y:S01]  /*0ae0*/  LDG.E R19, desc[UR8][R18.64] ;  /* 0x0000000812137981 */ /* 0x000ee2000c1e1900 */
[----:B0-----:R-:W-:-:S04]  /*0af0*/  FFMA R17, R8, R11, R9 ;  /* 0x0000000b08117223 */ /* 0x001fc80000000009 */
[----:B-1----:R-:W-:-:S04]  /*0b00*/  FFMA R35, R12, R35, R17 ;  /* 0x000000230c237223 */ /* 0x002fc80000000011 */
[----:B------:R-:W-:-:S04]  /*0b10*/  FFMA R34, R34, R13, R35 ;  /* 0x0000000d22227223 */ /* 0x000fc80000000023 */
[----:B------:R-:W-:-:S04]  /*0b20*/  FFMA R33, R33, R14, R34 ;  /* 0x0000000e21217223 */ /* 0x000fc80000000022 */
[----:B------:R-:W-:Y:S01]  /*0b30*/  FFMA R17, R32, R15, R33 ;  /* 0x0000000f20117223 */ /* 0x000fe20000000021 */
[----:B------:R-:W-:-:S04]  /*0b40*/  IADD3 R25, PT, PT, R25, 0x4, RZ ;  /* 0x0000000419197810 */ /* 0x000fc80007ffe0ff */
[----:B------:R-:W-:Y:S02]  /*0b50*/  ISETP.NE.AND P0, PT, R25, RZ, PT ;  /* 0x000000ff1900720c */ /* 0x000fe40003f05270 */
[----:B------:R-:W-:Y:S02]  /*0b60*/  IADD3 R27, PT, PT, R27, 0x40, RZ ;  /* 0x000000401b1b7810 */ /* 0x000fe40007ffe0ff */
[C---:B------:R-:W-:Y:S02]  /*0b70*/  LEA R30, R5.reuse, R30, 0x6 ;  /* 0x0000001e051e7211 */ /* 0x040fe400078e30ff */
[C---:B------:R-:W-:Y:S02]  /*0b80*/  LEA R28, R5.reuse, R28, 0x6 ;  /* 0x0000001c051c7211 */ /* 0x040fe400078e30ff */
[C---:B------:R-:W-:Y:S02]  /*0b90*/  LEA R26, R5.reuse, R26, 0x6 ;  /* 0x0000001a051a7211 */ /* 0x040fe400078e30ff */
[----:B------:R-:W-:Y:S01]  /*0ba0*/  LEA R24, R5, R24, 0x6 ;  /* 0x0000001805187211 */ /* 0x000fe200078e30ff */
[----:B--2---:R-:W-:Y:S04]  /*0bb0*/  STS [R22], R16 ;  /* 0x0000001016007388 */ /* 0x004fe80000000800 */
[----:B---3--:R-:W-:Y:S01]  /*0bc0*/  STS [R6], R19 ;  /* 0x0000001306007388 */ /* 0x008fe20000000800 */
[----:B------:R-:W-:Y:S06]  /*0bd0*/  BAR.SYNC.DEFER_BLOCKING 0x0 ;  /* 0x0000000000007b1d */ /* 0x000fec0000010000 */
[----:B------:R-:W-:Y:S04]  /*0be0*/  LDS R31, [R20] ;  /* 0x00000000141f7984 */ /* 0x000fe80000000800 */
[----:B------:R-:W0:Y:S04]  /*0bf0*/  LDS.128 R8, [R7] ;  /* 0x0000000007087984 */ /* 0x000e280000000c00 */
[----:B------:R-:W1:Y:S04]  /*0c00*/  LDS R36, [R20+0x40] ;  /* 0x0000400014247984 */ /* 0x000e680000000800 */
[----:B------:R-:W2:Y:S04]  /*0c10*/  LDS R37, [R20+0x80] ;  /* 0x0000800014257984 */ /* 0x000ea80000000800 */
[----:B------:R-:W3:Y:S04]  /*0c20*/  LDS R34, [R20+0xc0] ;  /* 0x0000c00014227984 */ /* 0x000ee80000000800 */
[----:B------:R-:W-:Y:S04]  /*0c30*/  LDS R33, [R20+0x100] ;  /* 0x0001000014217984 */ /* 0x000fe80000000800 */
[----:B------:R-:W4:Y:S04]  /*0c40*/  LDS.128 R12, [R7+0x10] ;  /* 0x00001000070c7984 */ /* 0x000f280000000c00 */
[----:B------:R-:W5:Y:S04]  /*0c50*/  LDS R32, [R20+0x140] ;  /* 0x0001400014207984 */ /* 0x000f680000000800 */
[----:B------:R-:W5:Y:S01]  /*0c60*/  LDS R35, [R20+0x180] ;  /* 0x0001800014237984 */ /* 0x000f620000000800 */
[----:B0-----:R-:W-:-:S03]  /*0c70*/  FFMA R17, R8, R31, R17 ;  /* 0x0000001f08117223 */ /* 0x001fc60000000011 */
[----:B------:R-:W0:Y:S01]  /*0c80*/  LDS R8, [R20+0x1c0] ;  /* 0x0001c00014087984 */ /* 0x000e220000000800 */
[----:B-1----:R-:W-:-:S03]  /*0c90*/  FFMA R36, R36, R9, R17 ;  /* 0x0000000924247223 */ /* 0x002fc60000000011 */
[----:B------:R-:W-:Y:S04]  /*0ca0*/  LDS R31, [R20+0x200] ;  /* 0x00020000141f7984 */ /* 0x000fe80000000800 */
[----:B------:R-:W1:Y:S01]  /*0cb0*/  LDS.128 R16, [R7+0x20] ;  /* 0x0000200007107984 */ /* 0x000e620000000c00 */
[----:B--2---:R-:W-:-:S04]  /*0cc0*/  FFMA R37, R37, R10, R36 ;  /* 0x0000000a25257223 */ /* 0x004fc80000000024 */
[----:B---3--:R-:W-:-:S04]  /*0cd0*/  FFMA R11, R34, R11, R37 ;  /* 0x0000000b220b7223 */ /* 0x008fc80000000025 */
[----:B----4-:R-:W-:Y:S02]  /*0ce0*/  FFMA R11, R12, R33, R11 ;  /* 0x000000210c0b7223 */ /* 0x010fe4000000000b */
[----:B------:R-:W2:Y:S02]  /*0cf0*/  LDS R12, [R20+0x240] ;  /* 0x00024000140c7984 */ /* 0x000ea40000000800 */
[----:B-----5:R-:W-:Y:S02]  /*0d00*/  FFMA R32, R32, R13, R11 ;  /* 0x0000000d20207223 */ /* 0x020fe4000000000b */
[----:B------:R-:W3:Y:S02]  /*0d10*/  LDS R13, [R20+0x280] ;  /* 0x00028000140d7984 */ /* 0x000ee40000000800 */
[----:B------:R-:W-:Y:S02]  /*0d20*/  FFMA R35, R35, R14, R32 ;  /* 0x0000000e23237223 */ /* 0x000fe40000000020 */
[----:B------:R-:W4:Y:S04]  /*0d30*/  LDS R14, [R20+0x2c0] ;  /* 0x0002c000140e7984 */ /* 0x000f280000000800 */
[----:B------:R-:W-:Y:S01]  /*0d40*/  LDS R32, [R20+0x340] ;  /* 0x0003400014207984 */ /* 0x000fe20000000800 */
[----:B0-----:R-:W-:-:S03]  /*0d50*/  FFMA R35, R8, R15, R35 ;  /* 0x0000000f08237223 */ /* 0x001fc60000000023 */
[----:B------:R-:W-:Y:S04]  /*0d60*/  LDS R15, [R20+0x300] ;  /* 0x00030000140f7984 */ /* 0x000fe80000000800 */
[----:B------:R-:W0:Y:S01]  /*0d70*/  LDS.128 R8, [R7+0x30] ;  /* 0x0000300007087984 */ /* 0x000e220000000c00 */
[----:B-1----:R-:W-:-:S03]  /*0d80*/  FFMA R35, R16, R31, R35 ;  /* 0x0000001f10237223 */ /* 0x002fc60000000023 */
[----:B------:R-:W1:Y:S04]  /*0d90*/  LDS R31, [R20+0x380] ;  /* 0x00038000141f7984 */ /* 0x000e680000000800 */
[----:B------:R-:W5:Y:S01]  /*0da0*/  LDS R16, [R20+0x3c0] ;  /* 0x0003c00014107984 */ /* 0x000f620000000800 */
[----:B--2---:R-:W-:-:S04]  /*0db0*/  FFMA R12, R12, R17, R35 ;  /* 0x000000110c0c7223 */ /* 0x004fc80000000023 */
[----:B---3--:R-:W-:-:S04]  /*0dc0*/  FFMA R13, R13, R18, R12 ;  /* 0x000000120d0d7223 */ /* 0x008fc8000000000c */
[----:B----4-:R-:W-:-:S04]  /*0dd0*/  FFMA R13, R14, R19, R13 ;  /* 0x000000130e0d7223 */ /* 0x010fc8000000000d */
[----:B0-----:R-:W-:-:S04]  /*0de0*/  FFMA R13, R8, R15, R13 ;  /* 0x0000000f080d7223 */ /* 0x001fc8000000000d */
[----:B------:R-:W-:-:S04]  /*0df0*/  FFMA R32, R32, R9, R13 ;  /* 0x0000000920207223 */ /* 0x000fc8000000000d */
[----:B-1----:R-:W-:-:S04]  /*0e00*/  FFMA R31, R31, R10, R32 ;  /* 0x0000000a1f1f7223 */ /* 0x002fc80000000020 */
[----:B-----5:R-:W-:Y:S01]  /*0e10*/  FFMA R31, R16, R11, R31 ;  /* 0x0000000b101f7223 */ /* 0x020fe2000000001f */
[----:B------:R-:W-:Y:S06]  /*0e20*/  BAR.SYNC.DEFER_BLOCKING 0x0 ;  /* 0x0000000000007b1d */ /* 0x000fec0000010000 */
[----:B------:R-:W-:Y:S05]  /*0e30*/  @P0 BRA `(.L_x_2) ;  /* 0xfffffff400240947 */ /* 0x000fea000383ffff */
.L_x_1:
[----:B------:R-:W-:-:S13]  /*0e40*/  LOP3.LUT P0, R6, R29, 0x3, RZ, 0xc0, !PT ;  /* 0x000000031d067812 */ /* 0x000fda000780c0ff */
[----:B------:R-:W-:Y:S05]  /*0e50*/  @!P0 BRA `(.L_x_0) ;  /* 0x00000008007c8947 */ /* 0x000fea0003800000 */
[----:B------:R-:W-:Y:S02]  /*0e60*/  ISETP.NE.AND P0, PT, R6, 0x1, PT ;  /* 0x000000010600780c */ /* 0x000fe40003f05270 */
[----:B------:R-:W-:-:S04]  /*0e70*/  LOP3.LUT R29, R29, 0x1, RZ, 0xc0, !PT ;  /* 0x000000011d1d7812 */ /* 0x000fc800078ec0ff */
[----:B------:R-:W-:-:S07]  /*0e80*/  ISETP.NE.U32.AND P1, PT, R29, 0x1, PT ;  /* 0x000000011d00780c */ /* 0x000fce0003f25070 */
[----:B------:R-:W-:Y:S06]  /*0e90*/  @!P0 BRA `(.L_x_3) ;  /* 0x0000000400908947 */ /* 0x000fec0003800000 */
[----:B------:R-:W0:Y:S01]  /*0ea0*/  LDC.64 R24, c[0x0][0x380] ;  /* 0x0000e000ff187b82 */ /* 0x000e220000000a00 */
[C---:B------:R-:W-:Y:S02]  /*0eb0*/  LEA R18, R0.reuse, R3, 0x4 ;  /* 0x0000000300127211 */ /* 0x040fe400078e20ff */
[----:B------:R-:W-:-:S03]  /*0ec0*/  LEA R9, R0, R21, 0x4 ;  /* 0x0000001500097211 */ /* 0x000fc600078e20ff */
[----:B------:R-:W-:Y:S02]  /*0ed0*/  IMAD R13, R18, R5, R4 ;  /* 0x00000005120d7224 */ /* 0x000fe400078e0204 */
[----:B------:R-:W1:Y:S01]  /*0ee0*/  LDC.64 R16, c[0x0][0x388] ;  /* 0x0000e200ff107b82 */ /* 0x000e620000000a00 */
[----:B0-----:R-:W-:-:S05]  /*0ef0*/  IMAD.WIDE R24, R9, 0x4, R24 ;  /* 0x0000000409187825 */ /* 0x001fca00078e0218 */
[----:B------:R-:W2:Y:S01]  /*0f00*/  LDG.E R19, desc[UR8][R24.64] ;  /* 0x0000000818137981 */ /* 0x000ea2000c1e1900 */
[----:B-1----:R-:W-:-:S05]  /*0f10*/  IMAD.WIDE R12, R13, 0x4, R16 ;  /* 0x000000040d0c7825 */ /* 0x002fca00078e0210 */
[----:B------:R-:W3:Y:S01]  /*0f20*/  LDG.E R27, desc[UR8][R12.64] ;  /* 0x000000080c1b7981 */ /* 0x000ee2000c1e1900 */
[----:B------:R-:W-:-:S04]  /*0f30*/  UIADD3 UR5, UPT, UPT, UR4, 0x400, URZ ;  /* 0x0000040004057890 */ /* 0x000fc8000fffe0ff */
[----:B------:R-:W-:Y:S01]  /*0f40*/  ULEA UR5, UR6, UR5, 0x18 ;  /* 0x0000000506057291 */ /* 0x000fe2000f8ec0ff */
[----:B------:R-:W-:-:S05]  /*0f50*/  LEA R28, R2, R7, 0x2 ;  /* 0x00000007021c7211 */ /* 0x000fca00078e10ff */
[----:B------:R-:W-:-:S04]  /*0f60*/  LEA R6, R2, UR5, 0x2 ;  /* 0x0000000502067c11 */ /* 0x000fc8000f8e10ff */
[----:B------:R-:W-:Y:S02]  /*0f70*/  LEA R30, R3, R6, 0x6 ;  /* 0x00000006031e7211 */ /* 0x000fe400078e30ff */
[----:B------:R-:W-:Y:S01]  /*0f80*/  IADD3 R18, PT, PT, R18, 0x10, RZ ;  /* 0x0000001012127810 */ /* 0x000fe20007ffe0ff */
        /* <DEDUP_REMOVED lines=11> */
[----:B------:R-:W5:Y:S04]  /*1040*/  LDS R19, [R6+0x180] ;  /* 0x0001800006137984 */ /* 0x000f680000000800 */
[----:B------:R-:W5:Y:S04]  /*1050*/  LDS R20, [R6+0x1c0] ;  /* 0x0001c00006147984 */ /* 0x000f680000000800 */
[----:B------:R-:W-:Y:S01]  /*1060*/  LDS R35, [R6+0x280] ;  /* 0x0002800006237984 */ /* 0x000fe20000000800 */
[----:B0-----:R-:W-:-:S03]  /*1070*/  FFMA R8, R8, R26, R31 ;  /* 0x0000001a08087223 */ /* 0x001fc6000000001f */
[----:B------:R-:W-:Y:S01]  /*1080*/  LDS R31, [R6+0x300] ;  /* 0x00030000061f7984 */ /* 0x000fe20000000800 */
[----:B-1----:R-:W-:-:S03]  /*1090*/  FFMA R9, R29, R9, R8 ;  /* 0x000000091d097223 */ /* 0x002fc60000000008 */
[----:B------:R-:W-:Y:S01]  /*10a0*/  LDS R29, [R6+0x200] ;  /* 0x00020000061d7984 */ /* 0x000fe20000000800 */
[----:B--2---:R-:W-:-:S03]  /*10b0*/  FFMA R10, R32, R10, R9 ;  /* 0x0000000a200a7223 */ /* 0x004fc60000000009 */
[----:B------:R-:W-:Y:S01]  /*10c0*/  LDS R32, [R6+0x2c0] ;  /* 0x0002c00006207984 */ /* 0x000fe20000000800 */
[----:B---3--:R-:W-:-:S03]  /*10d0*/  FFMA R11, R33, R11, R10 ;  /* 0x0000000b210b7223 */ /* 0x008fc6000000000a */
[----:B------:R-:W-:Y:S04]  /*10e0*/  LDS R33, [R6+0x380] ;  /* 0x0003800006217984 */ /* 0x000fe80000000800 */
[----:B------:R-:W-:Y:S01]  /*10f0*/  LDS R26, [R6+0x3c0] ;  /* 0x0003c000061a7984 */ /* 0x000fe20000000800 */
[----:B----4-:R-:W-:-:S03]  /*1100*/  FFMA R11, R12, R34, R11 ;  /* 0x000000220c0b7223 */ /* 0x010fc6000000000b */
[----:B------:R-:W-:Y:S01]  /*1110*/  LDS R34, [R6+0x240] ;  /* 0x0002400006227984 */ /* 0x000fe20000000800 */
[----:B-----5:R-:W-:Y:S01]  /*1120*/  FFMA R22, R22, R13, R11 ;  /* 0x0000000d16167223 */ /* 0x020fe2000000000b */
[----:B------:R-:W-:Y:S02]  /*1130*/  IMAD R13, R18, R5, R4 ;  /* 0x00000005120d7224 */ /* 0x000fe400078e0204 */
[----:B------:R-:W0:Y:S01]  /*1140*/  LDS.128 R8, [R7+0x20] ;  /* 0x0000200007087984 */ /* 0x000e220000000c00 */
[----:B------:R-:W-:Y:S01]  /*1150*/  FFMA R19, R19, R14, R22 ;  /* 0x0000000e13137223 */ /* 0x000fe20000000016 */
[----:B------:R-:W-:Y:S02]  /*1160*/  IMAD.WIDE R12, R13, 0x4, R16 ;  /* 0x000000040d0c7825 */ /* 0x000fe400078e0210 */
[----:B------:R-:W-:Y:S02]  /*1170*/  LDS R22, [R6+0x340] ;  /* 0x0003400006167984 */ /* 0x000fe40000000800 */
[----:B------:R-:W-:-:S02]  /*1180*/  FFMA R37, R20, R15, R19 ;  /* 0x0000000f14257223 */ /* 0x000fc40000000013 */
[----:B------:R-:W1:Y:S01]  /*1190*/  LDS.128 R16, [R7+0x30] ;  /* 0x0000300007107984 */ /* 0x000e620000000c00 */
[----:B------:R-:W-:Y:S06]  /*11a0*/  BAR.SYNC.DEFER_BLOCKING 0x0 ;  /* 0x0000000000007b1d */ /* 0x000fec0000010000 */
[----:B------:R-:W2:Y:S04]  /*11b0*/  LDG.E R25, desc[UR8][R24.64+0x40] ;  /* 0x0000400818197981 */ /* 0x000ea8000c1e1900 */
[----:B------:R-:W3:Y:S01]  /*11c0*/  LDG.E R36, desc[UR8][R12.64] ;  /* 0x000000080c247981 */ /* 0x000ee2000c1e1900 */
[----:B0-----:R-:W-:-:S04]  /*11d0*/  FFMA R37, R8, R29, R37 ;  /* 0x0000001d08257223 */ /* 0x001fc80000000025 */
[----:B------:R-:W-:-:S04]  /*11e0*/  FFMA R34, R34, R9, R37 ;  /* 0x0000000922227223 */ /* 0x000fc80000000025 */
[----:B------:R-:W-:-:S04]  /*11f0*/  FFMA R35, R35, R10, R34 ;  /* 0x0000000a23237223 */ /* 0x000fc80000000022 */
[----:B------:R-:W-:-:S04]  /*1200*/  FFMA R35, R32, R11, R35 ;  /* 0x0000000b20237223 */ /* 0x000fc80000000023 */
[----:B-1----:R-:W-:-:S04]  /*1210*/  FFMA R31, R16, R31, R35 ;  /* 0x0000001f101f7223 */ /* 0x002fc80000000023 */
[----:B------:R-:W-:-:S04]  /*1220*/  FFMA R22, R22, R17, R31 ;  /* 0x0000001116167223 */ /* 0x000fc8000000001f */
[----:B------:R-:W-:-:S04]  /*1230*/  FFMA R33, R33, R18, R22 ;  /* 0x0000001221217223 */ /* 0x000fc80000000016 */
[----:B------:R-:W-:Y:S01]  /*1240*/  FFMA R35, R26, R19, R33 ;  /* 0x000000131a237223 */ /* 0x000fe20000000021 */
        /* <DEDUP_REMOVED lines=14> */
[----:B------:R-:W-:Y:S04]  /*1330*/  LDS R33, [R6+0x200] ;  /* 0x0002000006217984 */ /* 0x000fe80000000800 */
[----:B------:R-:W5:Y:S01]  /*1340*/  LDS.128 R16, [R7+0x20] ;  /* 0x0000200007107984 */ /* 0x000f620000000c00 */
[----:B0-----:R-:W-:-:S03]  /*1350*/  FFMA R27, R12, R27, R35 ;  /* 0x0000001b0c1b7223 */ /* 0x001fc60000000023 */
[----:B------:R-:W0:Y:S01]  /*1360*/  LDS R26, [R6+0x240] ;  /* 0x00024000061a7984 */ /* 0x000e220000000800 */
[----:B-1----:R-:W-:-:S03]  /*1370*/  FFMA R20, R20, R13, R27 ;  /* 0x0000000d14147223 */ /* 0x002fc6000000001b */
[----:B------:R-:W1:Y:S01]  /*1380*/  LDS R27, [R6+0x280] ;  /* 0x00028000061b7984 */ /* 0x000e620000000800 */
[----:B--2---:R-:W-:-:S03]  /*1390*/  FFMA R29, R29, R14, R20 ;  /* 0x0000000e1d1d7223 */ /* 0x004fc60000000014 */
[----:B------:R-:W2:Y:S01]  /*13a0*/  LDS R20, [R6+0x2c0] ;  /* 0x0002c00006147984 */ /* 0x000ea20000000800 */
[----:B---3--:R-:W-:-:S03]  /*13b0*/  FFMA R35, R24, R15, R29 ;  /* 0x0000000f18237223 */ /* 0x008fc6000000001d */
[----:B------:R-:W-:Y:S04]  /*13c0*/  LDS R29, [R6+0x300] ;  /* 0x00030000061d7984 */ /* 0x000fe80000000800 */
[----:B------:R-:W3:Y:S01]  /*13d0*/  LDS.128 R12, [R7+0x30] ;  /* 0x00003000070c7984 */ /* 0x000ee20000000c00 */
[----:B----4-:R-:W-:-:S03]  /*13e0*/  FFMA R35, R8, R25, R35 ;  /* 0x0000001908237223 */ /* 0x010fc60000000023 */
[----:B------:R-:W4:Y:S04]  /*13f0*/  LDS R24, [R6+0x340] ;  /* 0x0003400006187984 */ /* 0x000f280000000800 */
[----:B------:R-:W4:Y:S01]  /*1400*/  LDS R25, [R6+0x380] ;  /* 0x0003800006197984 */ /* 0x000f220000000800 */
[----:B-----5:R-:W-:-:S03]  /*1410*/  FFMA R28, R28, R9, R35 ;  /* 0x000000091c1c7223 */ /* 0x020fc60000000023 */
[----:B------:R-:W5:Y:S01]  /*1420*/  LDS R8, [R6+0x3c0] ;  /* 0x0003c00006087984 */ /* 0x000f620000000800 */
[----:B------:R-:W-:-:S04]  /*1430*/  FFMA R31, R31, R10, R28 ;  /* 0x0000000a1f1f7223 */ /* 0x000fc8000000001c */
[----:B------:R-:W-:-:S04]  /*1440*/  FFMA R11, R22, R11, R31 ;  /* 0x0000000b160b7223 */ /* 0x000fc8000000001f */
[----:B------:R-:W-:-:S04]  /*1450*/  FFMA R11, R16, R33, R11 ;  /* 0x00000021100b7223 */ /* 0x000fc8000000000b */
[----:B0-----:R-:W-:-:S04]  /*1460*/  FFMA R26, R26, R17, R11 ;  /* 0x000000111a1a7223 */ /* 0x001fc8000000000b */
[----:B-1----:R-:W-:-:S04]  /*1470*/  FFMA R27, R27, R18, R26 ;  /* 0x000000121b1b7223 */ /* 0x002fc8000000001a */
[----:B--2---:R-:W-:-:S04]  /*1480*/  FFMA R19, R20, R19, R27 ;  /* 0x0000001314137223 */ /* 0x004fc8000000001b */
[----:B---3--:R-:W-:-:S04]  /*1490*/  FFMA R19, R12, R29, R19 ;  /* 0x0000001d0c137223 */ /* 0x008fc80000000013 */
[----:B----4-:R-:W-:-:S04]  /*14a0*/  FFMA R24, R24, R13, R19 ;  /* 0x0000000d18187223 */ /* 0x010fc80000000013 */
[----:B------:R-:W-:-:S04]  /*14b0*/  FFMA R25, R25, R14, R24 ;  /* 0x0000000e19197223 */ /* 0x000fc80000000018 */
[----:B-----5:R-:W-:Y:S01]  /*14c0*/  FFMA R31, R8, R15, R25 ;  /* 0x0000000f081f7223 */ /* 0x020fe20000000019 */
[----:B------:R-:W-:Y:S06]  /*14d0*/  BAR.SYNC.DEFER_BLOCKING 0x0 ;  /* 0x0000000000007b1d */ /* 0x000fec0000010000 */
.L_x_3:
[----:B------:R-:W-:Y:S05]  /*14e0*/  @P1 BRA `(.L_x_0) ;  /* 0x0000000000d81947 */ /* 0x000fea0003800000 */
[----:B------:R-:W0:Y:S01]  /*14f0*/  LDC.64 R8, c[0x0][0x380] ;  /* 0x0000e000ff087b82 */ /* 0x000e220000000a00 */
[C---:B------:R-:W-:Y:S02]  /*1500*/  LEA R6, R0.reuse, R3, 0x4 ;  /* 0x0000000300067211 */ /* 0x040fe400078e20ff */
[----:B------:R-:W-:-:S03]  /*1510*/  LEA R21, R0, R21, 0x4 ;  /* 0x0000001500157211 */ /* 0x000fc600078e20ff */
[----:B------:R-:W-:Y:S02]  /*1520*/  IMAD R11, R6, R5, R4 ;  /* 0x00000005060b7224 */ /* 0x000fe400078e0204 */
[----:B------:R-:W1:Y:S01]  /*1530*/  LDC.64 R12, c[0x0][0x388] ;  /* 0x0000e200ff0c7b82 */ /* 0x000e620000000a00 */
[----:B0-----:R-:W-:-:S05]  /*1540*/  IMAD.WIDE R8, R21, 0x4, R8 ;  /* 0x0000000415087825 */ /* 0x001fca00078e0208 */
[----:B------:R-:W2:Y:S01]  /*1550*/  LDG.E R6, desc[UR8][R8.64] ;  /* 0x0000000808067981 */ /* 0x000ea2000c1e1900 */
[----:B-1----:R-:W-:-:S06]  /*1560*/  IMAD.WIDE R12, R11, 0x4, R12 ;  /* 0x000000040b0c7825 */ /* 0x002fcc00078e020c */
[----:B------:R-:W3:Y:S01]  /*1570*/  LDG.E R12, desc[UR8][R12.64] ;  /* 0x000000080c0c7981 */ /* 0x000ee2000c1e1900 */
[----:B------:R-:W-:-:S04]  /*1580*/  UIADD3 UR4, UPT, UPT, UR4, 0x400, URZ ;  /* 0x0000040004047890 */ /* 0x000fc8000fffe0ff */
[----:B------:R-:W-:Y:S01]  /*1590*/  ULEA UR4, UR6, UR4, 0x18 ;  /* 0x0000000406047291 */ /* 0x000fe2000f8ec0ff */
[----:B------:R-:W-:-:S05]  /*15a0*/  LEA R15, R2, R7, 0x2 ;  /* 0x00000007020f7211 */ /* 0x000fca00078e10ff */
[----:B------:R-:W-:-:S04]  /*15b0*/  LEA R0, R2, UR4, 0x2 ;  /* 0x0000000402007c11 */ /* 0x000fc8000f8e10ff */
        /* <DEDUP_REMOVED lines=26> */
[----:B------:R-:W4:Y:S01]  /*1760*/  LDS R10, [R0+0x340] ;  /* 0x00034000000a7984 */ /* 0x000f220000000800 */
[----:B-----5:R-:W-:-:S03]  /*1770*/  FFMA R2, R2, R17, R3 ;  /* 0x0000001102027223 */ /* 0x020fc60000000003 */
[----:B------:R-:W5:Y:S04]  /*1780*/  LDS R16, [R0+0x380] ;  /* 0x0003800000107984 */ /* 0x000f680000000800 */
        /* <DEDUP_REMOVED lines=9> */
[----:B-----5:R-:W-:-:S04]  /*1820*/  FFMA R16, R16, R30, R9 ;  /* 0x0000001e10107223 */ /* 0x020fc80000000009 */
[----:B------:R-:W-:Y:S01]  /*1830*/  FFMA R31, R3, R31, R16 ;  /* 0x0000001f031f7223 */ /* 0x000fe20000000010 */
[----:B------:R-:W-:Y:S06]  /*1840*/  BAR.SYNC.DEFER_BLOCKING 0x0 ;  /* 0x0000000000007b1d */ /* 0x000fec0000010000 */
.L_x_0:
[----:B------:R-:W-:-:S04]  /*1850*/  VIMNMX R0, PT, PT, R23, R4, !PT ;  /* 0x0000000417007248 */ /* 0x000fc80007fe0100 */
[----:B------:R-:W-:-:S13]  /*1860*/  ISETP.GE.AND P0, PT, R0, R5, PT ;  /* 0x000000050000720c */ /* 0x000fda0003f06270 */
[----:B------:R-:W-:Y:S05]  /*1870*/  @P0 EXIT ;  /* 0x000000000000094d */ /* 0x000fea0003800000 */
[----:B------:R-:W0:Y:S01]  /*1880*/  LDC.64 R2, c[0x0][0x390] ;  /* 0x0000e400ff027b82 */ /* 0x000e220000000a00 */
[----:B------:R-:W-:-:S04]  /*1890*/  IMAD R5, R23, R5, R4 ;  /* 0x0000000517057224 */ /* 0x000fc800078e0204 */
[----:B0-----:R-:W-:-:S05]  /*18a0*/  IMAD.WIDE R2, R5, 0x4, R2 ;  /* 0x0000000405027825 */ /* 0x001fca00078e0202 */
[----:B------:R-:W-:Y:S01]  /*18b0*/  STG.E desc[UR8][R2.64], R31 ;  /* 0x0000001f02007986 */ /* 0x000fe2000c101908 */
[----:B------:R-:W-:Y:S05]  /*18c0*/  EXIT ;  /* 0x000000000000794d */ /* 0x000fea0003800000 */
.L_x_4:
[----:B------:R-:W-:-:S00]  /*18d0*/  BRA `(.L_x_4) ;  /* 0xfffffffc00fc7947 */ /* 0x000fc0000383ffff */
[----:B------:R-:W-:-:S00]  /*18e0*/  NOP ;  /* 0x0000000000007918 */ /* 0x000fc00000000000 */
        /* <DEDUP_REMOVED lines=9> */
.L_x_5:


//--------------------- .nv.shared._Z20coalescedTiledMatMulPKfS0_Pfi --------------------------
	.section	.nv.shared._Z20coalescedTiledMatMulPKfS0_Pfi,"aw",@nobits
	.sectionflags	@""
	.align	4
.nv.shared._Z20coalescedTiledMatMulPKfS0_Pfi:
	.zero		3072


//--------------------- .nv.shared.reserved.0     --------------------------
	.section	.nv.shared.reserved.0,"aw",@nobits
	.weak		__nv_reservedSMEM_offset_0_alias
	.size		__nv_reservedSMEM_offset_0_alias, 0, 64
	.other		__nv_reservedSMEM_offset_0_alias,@"STO_CUDA_RESERVED_SHARED STV_DEFAULT"
__nv_reservedSMEM_offset_0_alias:
	.zero		0
	.zero		64


//--------------------- .nv.constant0._Z20coalescedTiledMatMulPKfS0_Pfi --------------------------
	.section	.nv.constant0._Z20coalescedTiledMatMulPKfS0_Pfi,"a",@progbits
	.sectionflags	@""
	.align	4
.nv.constant0._Z20coalescedTiledMatMulPKfS0_Pfi:
	.zero		924


//--------------------- SYMBOLS --------------------------

	.type		.nv.reservedSmem.offset0,@object
	.size		.nv.reservedSmem.offset0,0x4
	.type		.nv.reservedSmem.cap,@object
	.size		.nv.reservedSmem.cap,0x4
